//
// Generated by NVIDIA NVVM Compiler
//
// Compiler Build ID: CL-36424714
// Cuda compilation tools, release 13.0, V13.0.88
// Based on NVVM 20.0.0
//

.version 9.0
.target sm_100
.address_size 64

	// .globl	candidate1
// _ZZ10candidate1E15pad_temp_shared has been demoted
// _ZZ10candidate1E13kernel_shared has been demoted

.visible .entry candidate1(
	.param .u64 .ptr .align 1 candidate1_param_0,
	.param .u64 .ptr .align 1 candidate1_param_1,
	.param .u64 .ptr .align 1 candidate1_param_2,
	.param .u64 .ptr .align 1 candidate1_param_3
)
.maxntid 196
{
	.reg .pred 	%p<5>;
	.reg .b16 	%rs<12>;
	.reg .b32 	%r<138>;
	.reg .b32 	%f<164>;
	.reg .b64 	%rd<46>;
	// demoted variable
	.shared .align 4 .b8 _ZZ10candidate1E15pad_temp_shared[12544];
	// demoted variable
	.shared .align 4 .b8 _ZZ10candidate1E13kernel_shared[10240];
	ld.param.u64 	%rd5, [candidate1_param_0];
	ld.param.u64 	%rd6, [candidate1_param_1];
	ld.param.u64 	%rd3, [candidate1_param_2];
	ld.param.u64 	%rd4, [candidate1_param_3];
	cvta.to.global.u64 	%rd1, %rd6;
	cvta.to.global.u64 	%rd2, %rd5;
	mov.u32 	%r1, %tid.x;
	mov.u32 	%r2, %ctaid.x;
	mul.lo.s32 	%r3, %r2, 40960;
	shl.b32 	%r34, %r1, 4;
	and.b32  	%r35, %r34, 3072;
	and.b32  	%r36, %r1, 63;
	or.b32  	%r37, %r36, %r3;
	or.b32  	%r4, %r37, %r35;
	shl.b32 	%r38, %r1, 2;
	mov.u32 	%r39, _ZZ10candidate1E13kernel_shared;
	add.s32 	%r5, %r39, %r38;
	add.s32 	%r40, %r34, 3136;
	and.b32  	%r41, %r40, 7168;
	add.s32 	%r42, %r1, 4;
	and.b32  	%r43, %r42, 63;
	or.b32  	%r44, %r43, %r3;
	or.b32  	%r6, %r44, %r41;
	add.s32 	%r45, %r34, 6272;
	and.b32  	%r46, %r45, 15360;
	add.s32 	%r47, %r1, 8;
	and.b32  	%r48, %r47, 63;
	or.b32  	%r49, %r48, %r3;
	add.s32 	%r7, %r49, %r46;
	add.s32 	%r50, %r34, 9408;
	and.b32  	%r51, %r50, 15360;
	add.s32 	%r52, %r1, 12;
	and.b32  	%r53, %r52, 63;
	or.b32  	%r54, %r53, %r3;
	add.s32 	%r8, %r54, %r51;
	add.s32 	%r55, %r34, 12544;
	and.b32  	%r56, %r55, 31744;
	add.s32 	%r57, %r1, 16;
	and.b32  	%r58, %r57, 63;
	or.b32  	%r59, %r58, %r3;
	add.s32 	%r9, %r59, %r56;
	add.s32 	%r60, %r34, 15680;
	and.b32  	%r61, %r60, 31744;
	add.s32 	%r62, %r1, 20;
	and.b32  	%r63, %r62, 63;
	or.b32  	%r64, %r63, %r3;
	add.s32 	%r10, %r64, %r61;
	add.s32 	%r65, %r34, 18816;
	and.b32  	%r66, %r65, 23552;
	add.s32 	%r67, %r1, 24;
	and.b32  	%r68, %r67, 63;
	or.b32  	%r69, %r68, %r3;
	add.s32 	%r11, %r69, %r66;
	add.s32 	%r70, %r34, 21952;
	and.b32  	%r71, %r70, 31744;
	add.s32 	%r72, %r1, 28;
	and.b32  	%r73, %r72, 63;
	or.b32  	%r74, %r73, %r3;
	add.s32 	%r12, %r74, %r71;
	add.s32 	%r75, %r34, 25088;
	and.b32  	%r76, %r75, 31744;
	xor.b32  	%r77, %r36, 32;
	or.b32  	%r78, %r77, %r3;
	add.s32 	%r13, %r78, %r76;
	add.s32 	%r79, %r34, 28224;
	and.b32  	%r80, %r79, 31744;
	add.s32 	%r81, %r1, 36;
	and.b32  	%r82, %r81, 63;
	or.b32  	%r83, %r82, %r3;
	add.s32 	%r14, %r83, %r80;
	add.s32 	%r84, %r34, 31360;
	and.b32  	%r85, %r84, 64512;
	add.s32 	%r86, %r1, 40;
	and.b32  	%r87, %r86, 63;
	or.b32  	%r88, %r87, %r3;
	add.s32 	%r15, %r88, %r85;
	add.s32 	%r89, %r34, 34496;
	and.b32  	%r90, %r89, 39936;
	add.s32 	%r91, %r1, 44;
	and.b32  	%r92, %r91, 63;
	or.b32  	%r93, %r92, %r3;
	add.s32 	%r16, %r93, %r90;
	add.s32 	%r94, %r34, 37632;
	and.b32  	%r95, %r94, 48128;
	add.s32 	%r96, %r1, 48;
	and.b32  	%r97, %r96, 63;
	or.b32  	%r98, %r97, %r3;
	add.s32 	%r17, %r98, %r95;
	cvt.u16.u32 	%rs1, %r1;
	mul.lo.s16 	%rs2, %rs1, 79;
	shr.u16 	%rs3, %rs2, 8;
	sub.s16 	%rs4, %rs1, %rs3;
	and.b16  	%rs5, %rs4, 254;
	shr.u16 	%rs6, %rs5, 1;
	add.s16 	%rs7, %rs6, %rs3;
	shr.u16 	%rs8, %rs7, 5;
	mul.lo.s16 	%rs9, %rs8, 49;
	sub.s16 	%rs10, %rs1, %rs9;
	cvt.u32.u16 	%r99, %rs10;
	and.b32  	%r18, %r99, 255;
	cvt.u32.u16 	%r19, %rs8;
	and.b16  	%rs11, %rs10, 255;
	mul.wide.u16 	%r100, %rs11, 4;
	mov.u32 	%r101, _ZZ10candidate1E15pad_temp_shared;
	add.s32 	%r20, %r101, %r100;
	mul.wide.u16 	%r102, %rs8, 2560;
	add.s32 	%r103, %r102, %r39;
	add.s32 	%r21, %r103, 1280;
	mov.b32 	%r134, 0;
	mov.f32 	%f154, 0f00000000;
	mov.f32 	%f155, %f154;
	mov.f32 	%f156, %f154;
	mov.f32 	%f157, %f154;
	mov.f32 	%f158, %f154;
	mov.f32 	%f159, %f154;
	mov.f32 	%f160, %f154;
	mov.f32 	%f161, %f154;
	mov.f32 	%f162, %f154;
	mov.f32 	%f163, %f154;
$L__BB0_1:
	setp.gt.u32 	%p1, %r1, 11;
	bar.sync 	0;
	mad.lo.s32 	%r104, %r134, 3136, %r1;
	mul.wide.u32 	%rd7, %r104, 4;
	add.s64 	%rd8, %rd2, %rd7;
	ld.global.nc.f32 	%f42, [%rd8];
	shl.b32 	%r105, %r1, 2;
	mov.u32 	%r106, _ZZ10candidate1E15pad_temp_shared;
	add.s32 	%r107, %r106, %r105;
	st.shared.f32 	[%r107], %f42;
	ld.global.nc.f32 	%f43, [%rd8+784];
	st.shared.f32 	[%r107+784], %f43;
	ld.global.nc.f32 	%f44, [%rd8+1568];
	st.shared.f32 	[%r107+1568], %f44;
	ld.global.nc.f32 	%f45, [%rd8+2352];
	st.shared.f32 	[%r107+2352], %f45;
	ld.global.nc.f32 	%f46, [%rd8+3136];
	st.shared.f32 	[%r107+3136], %f46;
	ld.global.nc.f32 	%f47, [%rd8+3920];
	st.shared.f32 	[%r107+3920], %f47;
	ld.global.nc.f32 	%f48, [%rd8+4704];
	st.shared.f32 	[%r107+4704], %f48;
	ld.global.nc.f32 	%f49, [%rd8+5488];
	st.shared.f32 	[%r107+5488], %f49;
	ld.global.nc.f32 	%f50, [%rd8+6272];
	st.shared.f32 	[%r107+6272], %f50;
	ld.global.nc.f32 	%f51, [%rd8+7056];
	st.shared.f32 	[%r107+7056], %f51;
	ld.global.nc.f32 	%f52, [%rd8+7840];
	st.shared.f32 	[%r107+7840], %f52;
	ld.global.nc.f32 	%f53, [%rd8+8624];
	st.shared.f32 	[%r107+8624], %f53;
	ld.global.nc.f32 	%f54, [%rd8+9408];
	st.shared.f32 	[%r107+9408], %f54;
	ld.global.nc.f32 	%f55, [%rd8+10192];
	st.shared.f32 	[%r107+10192], %f55;
	ld.global.nc.f32 	%f56, [%rd8+10976];
	st.shared.f32 	[%r107+10976], %f56;
	ld.global.nc.f32 	%f57, [%rd8+11760];
	st.shared.f32 	[%r107+11760], %f57;
	shl.b32 	%r23, %r134, 6;
	add.s32 	%r108, %r4, %r23;
	mul.wide.u32 	%rd9, %r108, 4;
	add.s64 	%rd10, %rd1, %rd9;
	ld.global.nc.f32 	%f58, [%rd10];
	st.shared.f32 	[%r5], %f58;
	add.s32 	%r109, %r6, %r23;
	mul.wide.u32 	%rd11, %r109, 4;
	add.s64 	%rd12, %rd1, %rd11;
	ld.global.nc.f32 	%f59, [%rd12];
	st.shared.f32 	[%r5+784], %f59;
	add.s32 	%r110, %r7, %r23;
	mul.wide.u32 	%rd13, %r110, 4;
	add.s64 	%rd14, %rd1, %rd13;
	ld.global.nc.f32 	%f60, [%rd14];
	st.shared.f32 	[%r5+1568], %f60;
	add.s32 	%r111, %r8, %r23;
	mul.wide.u32 	%rd15, %r111, 4;
	add.s64 	%rd16, %rd1, %rd15;
	ld.global.nc.f32 	%f61, [%rd16];
	st.shared.f32 	[%r5+2352], %f61;
	add.s32 	%r112, %r9, %r23;
	mul.wide.u32 	%rd17, %r112, 4;
	add.s64 	%rd18, %rd1, %rd17;
	ld.global.nc.f32 	%f62, [%rd18];
	st.shared.f32 	[%r5+3136], %f62;
	add.s32 	%r113, %r10, %r23;
	mul.wide.u32 	%rd19, %r113, 4;
	add.s64 	%rd20, %rd1, %rd19;
	ld.global.nc.f32 	%f63, [%rd20];
	st.shared.f32 	[%r5+3920], %f63;
	add.s32 	%r114, %r11, %r23;
	mul.wide.u32 	%rd21, %r114, 4;
	add.s64 	%rd22, %rd1, %rd21;
	ld.global.nc.f32 	%f64, [%rd22];
	st.shared.f32 	[%r5+4704], %f64;
	add.s32 	%r115, %r12, %r23;
	mul.wide.u32 	%rd23, %r115, 4;
	add.s64 	%rd24, %rd1, %rd23;
	ld.global.nc.f32 	%f65, [%rd24];
	st.shared.f32 	[%r5+5488], %f65;
	add.s32 	%r116, %r13, %r23;
	mul.wide.u32 	%rd25, %r116, 4;
	add.s64 	%rd26, %rd1, %rd25;
	ld.global.nc.f32 	%f66, [%rd26];
	st.shared.f32 	[%r5+6272], %f66;
	add.s32 	%r117, %r14, %r23;
	mul.wide.u32 	%rd27, %r117, 4;
	add.s64 	%rd28, %rd1, %rd27;
	ld.global.nc.f32 	%f67, [%rd28];
	st.shared.f32 	[%r5+7056], %f67;
	add.s32 	%r118, %r15, %r23;
	mul.wide.u32 	%rd29, %r118, 4;
	add.s64 	%rd30, %rd1, %rd29;
	ld.global.nc.f32 	%f68, [%rd30];
	st.shared.f32 	[%r5+7840], %f68;
	add.s32 	%r119, %r16, %r23;
	mul.wide.u32 	%rd31, %r119, 4;
	add.s64 	%rd32, %rd1, %rd31;
	ld.global.nc.f32 	%f69, [%rd32];
	st.shared.f32 	[%r5+8624], %f69;
	add.s32 	%r120, %r17, %r23;
	mul.wide.u32 	%rd33, %r120, 4;
	add.s64 	%rd34, %rd1, %rd33;
	ld.global.nc.f32 	%f70, [%rd34];
	st.shared.f32 	[%r5+9408], %f70;
	@%p1 bra 	$L__BB0_3;
	cvt.u64.u32 	%rd35, %r23;
	add.s32 	%r121, %r1, %r3;
	shl.b32 	%r122, %r1, 4;
	add.s32 	%r123, %r122, 40768;
	and.b32  	%r124, %r123, 48128;
	add.s32 	%r125, %r121, %r124;
	cvt.u64.u32 	%rd36, %r125;
	add.s64 	%rd37, %rd36, %rd35;
	shl.b64 	%rd38, %rd37, 2;
	add.s64 	%rd39, %rd1, %rd38;
	ld.global.nc.f32 	%f71, [%rd39+208];
	st.shared.f32 	[%r5+10192], %f71;
$L__BB0_3:
	bar.sync 	0;
	mov.b32 	%r135, 0;
$L__BB0_4:
	mad.lo.s32 	%r25, %r135, 3136, %r20;
	shl.b32 	%r128, %r135, 6;
	add.s32 	%r136, %r21, %r128;
	mov.b32 	%r137, 196;
$L__BB0_5:
	add.s32 	%r129, %r25, %r137;
	ld.shared.f32 	%f72, [%r129+-196];
	ld.shared.f32 	%f73, [%r136+-1280];
	fma.rn.f32 	%f74, %f72, %f73, %f163;
	ld.shared.f32 	%f75, [%r136+-1024];
	fma.rn.f32 	%f76, %f72, %f75, %f162;
	ld.shared.f32 	%f77, [%r136+-768];
	fma.rn.f32 	%f78, %f72, %f77, %f161;
	ld.shared.f32 	%f79, [%r136+-512];
	fma.rn.f32 	%f80, %f72, %f79, %f160;
	ld.shared.f32 	%f81, [%r136+-256];
	fma.rn.f32 	%f82, %f72, %f81, %f159;
	ld.shared.f32 	%f83, [%r136];
	fma.rn.f32 	%f84, %f72, %f83, %f158;
	ld.shared.f32 	%f85, [%r136+256];
	fma.rn.f32 	%f86, %f72, %f85, %f157;
	ld.shared.f32 	%f87, [%r136+512];
	fma.rn.f32 	%f88, %f72, %f87, %f156;
	ld.shared.f32 	%f89, [%r136+768];
	fma.rn.f32 	%f90, %f72, %f89, %f155;
	ld.shared.f32 	%f91, [%r136+1024];
	fma.rn.f32 	%f92, %f72, %f91, %f154;
	ld.shared.f32 	%f93, [%r129];
	ld.shared.f32 	%f94, [%r136+-1276];
	fma.rn.f32 	%f163, %f93, %f94, %f74;
	ld.shared.f32 	%f95, [%r136+-1020];
	fma.rn.f32 	%f162, %f93, %f95, %f76;
	ld.shared.f32 	%f96, [%r136+-764];
	fma.rn.f32 	%f161, %f93, %f96, %f78;
	ld.shared.f32 	%f97, [%r136+-508];
	fma.rn.f32 	%f160, %f93, %f97, %f80;
	ld.shared.f32 	%f98, [%r136+-252];
	fma.rn.f32 	%f159, %f93, %f98, %f82;
	ld.shared.f32 	%f99, [%r136+4];
	fma.rn.f32 	%f158, %f93, %f99, %f84;
	ld.shared.f32 	%f100, [%r136+260];
	fma.rn.f32 	%f157, %f93, %f100, %f86;
	ld.shared.f32 	%f101, [%r136+516];
	fma.rn.f32 	%f156, %f93, %f101, %f88;
	ld.shared.f32 	%f102, [%r136+772];
	fma.rn.f32 	%f155, %f93, %f102, %f90;
	ld.shared.f32 	%f103, [%r136+1028];
	fma.rn.f32 	%f154, %f93, %f103, %f92;
	add.s32 	%r137, %r137, 392;
	add.s32 	%r136, %r136, 8;
	setp.ne.s32 	%p2, %r137, 3332;
	@%p2 bra 	$L__BB0_5;
	add.s32 	%r135, %r135, 1;
	setp.ne.s32 	%p3, %r135, 4;
	@%p3 bra 	$L__BB0_4;
	add.s32 	%r134, %r134, 1;
	setp.ne.s32 	%p4, %r134, 16;
	@%p4 bra 	$L__BB0_1;
	mul.lo.s32 	%r130, %r2, 40;
	mad.lo.s32 	%r131, %r19, 10, %r130;
	mad.lo.s32 	%r132, %r2, 1960, %r18;
	mad.lo.s32 	%r133, %r19, 490, %r132;
	cvta.to.global.u64 	%rd40, %rd4;
	cvta.to.global.u64 	%rd41, %rd3;
	mul.wide.u32 	%rd42, %r131, 4;
	add.s64 	%rd43, %rd40, %rd42;
	ld.global.nc.f32 	%f104, [%rd43];
	add.f32 	%f105, %f163, %f104;
	max.f32 	%f106, %f105, 0f00000000;
	mul.wide.u32 	%rd44, %r133, 4;
	add.s64 	%rd45, %rd41, %rd44;
	st.global.f32 	[%rd45], %f106;
	ld.global.nc.f32 	%f107, [%rd43+4];
	add.f32 	%f108, %f162, %f107;
	max.f32 	%f109, %f108, 0f00000000;
	st.global.f32 	[%rd45+196], %f109;
	ld.global.nc.f32 	%f110, [%rd43+8];
	add.f32 	%f111, %f161, %f110;
	max.f32 	%f112, %f111, 0f00000000;
	st.global.f32 	[%rd45+392], %f112;
	ld.global.nc.f32 	%f113, [%rd43+12];
	add.f32 	%f114, %f160, %f113;
	max.f32 	%f115, %f114, 0f00000000;
	st.global.f32 	[%rd45+588], %f115;
	ld.global.nc.f32 	%f116, [%rd43+16];
	add.f32 	%f117, %f159, %f116;
	max.f32 	%f118, %f117, 0f00000000;
	st.global.f32 	[%rd45+784], %f118;
	ld.global.nc.f32 	%f119, [%rd43+20];
	add.f32 	%f120, %f158, %f119;
	max.f32 	%f121, %f120, 0f00000000;
	st.global.f32 	[%rd45+980], %f121;
	ld.global.nc.f32 	%f122, [%rd43+24];
	add.f32 	%f123, %f157, %f122;
	max.f32 	%f124, %f123, 0f00000000;
	st.global.f32 	[%rd45+1176], %f124;
	ld.global.nc.f32 	%f125, [%rd43+28];
	add.f32 	%f126, %f156, %f125;
	max.f32 	%f127, %f126, 0f00000000;
	st.global.f32 	[%rd45+1372], %f127;
	ld.global.nc.f32 	%f128, [%rd43+32];
	add.f32 	%f129, %f155, %f128;
	max.f32 	%f130, %f129, 0f00000000;
	st.global.f32 	[%rd45+1568], %f130;
	ld.global.nc.f32 	%f131, [%rd43+36];
	add.f32 	%f132, %f154, %f131;
	max.f32 	%f133, %f132, 0f00000000;
	st.global.f32 	[%rd45+1764], %f133;
	ret;

}


// ===== COMPILED SASS (sm_100) =====

	.target	sm_100

	.elftype	@"ET_EXEC"


//--------------------- .note.nv.tkinfo           --------------------------
	.section	.note.nv.tkinfo,"",@"SHT_NOTE"
	.sectionflags	@"SHF_NOTE_NV_TKINFO"
	.tkinfo
        /*0018*/ 	.word	0x00000002
        /*0030*/ 	.string	""
        /*0030*/ 	.string	"ptxas"
        /*0030*/ 	.string	"Cuda compilation tools, release 13.0, V13.0.88"
        /*0030*/ 	.string	"Build cuda_13.0.r13.0/compiler.36424714_0"
        /*0030*/ 	.string	"-arch sm_100 -m 64 "



//--------------------- .note.nv.cuinfo           --------------------------
	.section	.note.nv.cuinfo,"",@"SHT_NOTE"
	.sectionflags	@"SHF_NOTE_NV_CUINFO"
        /*0018*/ 	.short	0x0002
        /*001a*/ 	.short	0x0064
        /*001c*/ 	.short	0x0082
	.zero		2


//--------------------- .nv.info                  --------------------------
	.section	.nv.info,"",@"SHT_CUDA_INFO"
	.align	4


	//----- nvinfo : EIATTR_REGCOUNT
	.align		4
        /*0000*/ 	.byte	0x04, 0x2f
        /*0002*/ 	.short	(.L_1 - .L_0)
	.align		4
.L_0:
        /*0004*/ 	.word	index@(candidate1)
        /*0008*/ 	.word	0x00000038


	//----- nvinfo : EIATTR_FRAME_SIZE
	.align		4
.L_1:
        /*000c*/ 	.byte	0x04, 0x11
        /*000e*/ 	.short	(.L_3 - .L_2)
	.align		4
.L_2:
        /*0010*/ 	.word	index@(candidate1)
        /*0014*/ 	.word	0x00000000


	//----- nvinfo : EIATTR_MIN_STACK_SIZE
	.align		4
.L_3:
        /*0018*/ 	.byte	0x04, 0x12
        /*001a*/ 	.short	(.L_5 - .L_4)
	.align		4
.L_4:
        /*001c*/ 	.word	index@(candidate1)
        /*0020*/ 	.word	0x00000000
.L_5:


//--------------------- .nv.compat                --------------------------
	.section	.nv.compat,"",@"SHT_CUDA_COMPAT_INFO"
	.align	4
        /*0000*/ 	.byte	0x02, 0x09, 0x00, 0x00, 0x02, 0x02, 0x01, 0x00, 0x02, 0x05, 0x05, 0x00, 0x03, 0x07, 0x01, 0x01
        /*0010*/ 	.byte	0x02, 0x03, 0x00, 0x00, 0x02, 0x06, 0x01, 0x00, 0x04, 0x0b, 0x08, 0x00, 0x09, 0x00, 0x00, 0x00
        /*0020*/ 	.byte	0x00, 0x00, 0x00, 0x00


//--------------------- .nv.info.candidate1       --------------------------
	.section	.nv.info.candidate1,"",@"SHT_CUDA_INFO"
	.sectionflags	@""
	.align	4


	//----- nvinfo : EIATTR_CUDA_API_VERSION
	.align		4
        /*0000*/ 	.byte	0x04, 0x37
        /*0002*/ 	.short	(.L_7 - .L_6)
.L_6:
        /*0004*/ 	.word	0x00000082


	//----- nvinfo : EIATTR_KPARAM_INFO
	.align		4
.L_7:
        /*0008*/ 	.byte	0x04, 0x17
        /*000a*/ 	.short	(.L_9 - .L_8)
.L_8:
        /*000c*/ 	.word	0x00000000
        /*0010*/ 	.short	0x0003
        /*0012*/ 	.short	0x0018
        /*0014*/ 	.byte	0x00, 0xf5, 0x21, 0x00


	//----- nvinfo : EIATTR_KPARAM_INFO
	.align		4
.L_9:
        /*0018*/ 	.byte	0x04, 0x17
        /*001a*/ 	.short	(.L_11 - .L_10)
.L_10:
        /*001c*/ 	.word	0x00000000
        /*0020*/ 	.short	0x0002
        /*0022*/ 	.short	0x0010
        /*0024*/ 	.byte	0x00, 0xf5, 0x21, 0x00


	//----- nvinfo : EIATTR_KPARAM_INFO
	.align		4
.L_11:
        /*0028*/ 	.byte	0x04, 0x17
        /*002a*/ 	.short	(.L_13 - .L_12)
.L_12:
        /*002c*/ 	.word	0x00000000
        /*0030*/ 	.short	0x0001
        /*0032*/ 	.short	0x0008
        /*0034*/ 	.byte	0x00, 0xf5, 0x21, 0x00


	//----- nvinfo : EIATTR_KPARAM_INFO
	.align		4
.L_13:
        /*0038*/ 	.byte	0x04, 0x17
        /*003a*/ 	.short	(.L_15 - .L_14)
.L_14:
        /*003c*/ 	.word	0x00000000
        /*0040*/ 	.short	0x0000
        /*0042*/ 	.short	0x0000
        /*0044*/ 	.byte	0x00, 0xf5, 0x21, 0x00


	//----- nvinfo : EIATTR_SPARSE_MMA_MASK
	.align		4
.L_15:
        /*0048*/ 	.byte	0x03, 0x50
        /*004a*/ 	.short	0x0000


	//----- nvinfo : EIATTR_MAXREG_COUNT
	.align		4
        /*004c*/ 	.byte	0x03, 0x1b
        /*004e*/ 	.short	0x00ff


	//----- nvinfo : EIATTR_NUM_BARRIERS
	.align		4
        /*0050*/ 	.byte	0x02, 0x4c
        /*0052*/ 	.byte	0x01
	.zero		1


	//----- nvinfo : EIATTR_MERCURY_ISA_VERSION
	.align		4
        /*0054*/ 	.byte	0x03, 0x5f
        /*0056*/ 	.short	0x0101


	//----- nvinfo : EIATTR_VRC_CTA_INIT_COUNT
	.align		4
        /*0058*/ 	.byte	0x02, 0x4a
	.zero		1
	.zero		1


	//----- nvinfo : EIATTR_EXIT_INSTR_OFFSETS
	.align		4
        /*005c*/ 	.byte	0x04, 0x1c
        /*005e*/ 	.short	(.L_17 - .L_16)


	//   ....[0]....
.L_16:
        /*0060*/ 	.word	0x00001920


	//----- nvinfo : EIATTR_MAX_THREADS
	.align		4
.L_17:
        /*0064*/ 	.byte	0x04, 0x05
        /*0066*/ 	.short	(.L_19 - .L_18)
.L_18:
        /*0068*/ 	.word	0x000000c4
        /*006c*/ 	.word	0x00000001
        /*0070*/ 	.word	0x00000001


	//----- nvinfo : EIATTR_CBANK_PARAM_SIZE
	.align		4
.L_19:
        /*0074*/ 	.byte	0x03, 0x19
        /*0076*/ 	.short	0x0020


	//----- nvinfo : EIATTR_PARAM_CBANK
	.align		4
        /*0078*/ 	.byte	0x04, 0x0a
        /*007a*/ 	.short	(.L_21 - .L_20)
	.align		4
.L_20:
        /*007c*/ 	.word	index@(.nv.constant0.candidate1)
        /*0080*/ 	.short	0x0380
        /*0082*/ 	.short	0x0020


	//----- nvinfo : EIATTR_SW_WAR
	.align		4
.L_21:
        /*0084*/ 	.byte	0x04, 0x36
        /*0086*/ 	.short	(.L_23 - .L_22)
.L_22:
        /*0088*/ 	.word	0x00000008
.L_23:


//--------------------- .nv.callgraph             --------------------------
	.section	.nv.callgraph,"",@"SHT_CUDA_CALLGRAPH"
	.align	4
	.sectionentsize	8
	.align		4
        /*0000*/ 	.word	0x00000000
	.align		4
        /*0004*/ 	.word	0xffffffff
	.align		4
        /*0008*/ 	.word	0x00000000
	.align		4
        /*000c*/ 	.word	0xfffffffe
	.align		4
        /*0010*/ 	.word	0x00000000
	.align		4
        /*0014*/ 	.word	0xfffffffd
	.align		4
        /*0018*/ 	.word	0x00000000
	.align		4
        /*001c*/ 	.word	0xfffffffc


//--------------------- .text.candidate1          --------------------------
	.section	.text.candidate1,"ax",@progbits
	.align	128
        .global         candidate1
        .type           candidate1,@function
        .size           candidate1,(.L_x_4 - candidate1)
        .other          candidate1,@"STO_CUDA_ENTRY STV_DEFAULT"
candidate1:
.text.candidate1:
[----:B------:R-:W-:Y:S01]  /*0000*/  LDC R1, c[0x0][0x37c] ;  /* 0x0000df00ff017b82 */ /* 0x000fe20000000800 */
[----:B------:R-:W0:Y:S01]  /*0010*/  S2R R7, SR_TID.X ;  /* 0x0000000000077919 */ /* 0x000e220000002100 */
[----:B------:R-:W-:Y:S02]  /*0020*/  HFMA2 R49, -RZ, RZ, 0, 0 ;  /* 0x00000000ff317431 */ /* 0x000fe400000001ff */
[----:B------:R-:W-:Y:S02]  /*0030*/  IMAD.MOV.U32 R22, RZ, RZ, RZ ;  /* 0x000000ffff167224 */ /* 0x000fe400078e00ff */
[----:B------:R-:W-:Y:S01]  /*0040*/  HFMA2 R15, -RZ, RZ, 0, 0 ;  /* 0x00000000ff0f7431 */ /* 0x000fe200000001ff */
[----:B------:R-:W1:Y:S01]  /*0050*/  S2R R6, SR_CgaCtaId ;  /* 0x0000000000067919 */ /* 0x000e620000008800 */
[----:B------:R-:W-:Y:S01]  /*0060*/  HFMA2 R12, -RZ, RZ, 0, 0 ;  /* 0x00000000ff0c7431 */ /* 0x000fe200000001ff */
[----:B------:R-:W-:Y:S01]  /*0070*/  MOV R16, RZ ;  /* 0x000000ff00107202 */ /* 0x000fe20000000f00 */
[----:B------:R-:W-:Y:S01]  /*0080*/  IMAD.MOV.U32 R11, RZ, RZ, RZ ;  /* 0x000000ffff0b7224 */ /* 0x000fe200078e00ff */
[----:B------:R-:W-:Y:S01]  /*0090*/  MOV R8, RZ ;  /* 0x000000ff00087202 */ /* 0x000fe20000000f00 */
[----:B------:R-:W2:Y:S01]  /*00a0*/  LDCU.64 UR6, c[0x0][0x358] ;  /* 0x00006b00ff0677ac */ /* 0x000ea20008000a00 */
[----:B0-----:R-:W-:-:S05]  /*00b0*/  PRMT R0, R7, 0x9910, RZ ;  /* 0x0000991007007816 */ /* 0x001fca00000000ff */
[----:B------:R-:W-:-:S05]  /*00c0*/  IMAD R0, R0, 0x4f, RZ ;  /* 0x0000004f00007824 */ /* 0x000fca00078e02ff */
[----:B------:R-:W-:-:S04]  /*00d0*/  LOP3.LUT R0, R0, 0xffff, RZ, 0xc0, !PT ;  /* 0x0000ffff00007812 */ /* 0x000fc800078ec0ff */
[----:B------:R-:W-:-:S04]  /*00e0*/  SHF.R.U32.HI R0, RZ, 0x8, R0 ;  /* 0x00000008ff007819 */ /* 0x000fc80000011600 */
[----:B------:R-:W-:-:S04]  /*00f0*/  IADD3 R2, PT, PT, RZ, -R0, RZ ;  /* 0x80000000ff027210 */ /* 0x000fc80007ffe0ff */
[----:B------:R-:W-:-:S04]  /*0100*/  PRMT R2, R2, 0x7710, RZ ;  /* 0x0000771002027816 */ /* 0x000fc800000000ff */
[----:B------:R-:W-:-:S04]  /*0110*/  IADD3 R2, PT, PT, R2, R7, RZ ;  /* 0x0000000702027210 */ /* 0x000fc80007ffe0ff */
[----:B------:R-:W-:Y:S02]  /*0120*/  LOP3.LUT R3, R2, 0xfe, RZ, 0xc0, !PT ;  /* 0x000000fe02037812 */ /* 0x000fe400078ec0ff */
[----:B------:R-:W0:Y:S02]  /*0130*/  S2R R2, SR_CTAID.X ;  /* 0x0000000000027919 */ /* 0x000e240000002500 */
[----:B------:R-:W-:-:S04]  /*0140*/  LEA.HI R3, R3, R0, RZ, 0x1f ;  /* 0x0000000003037211 */ /* 0x000fc800078ff8ff */
[----:B------:R-:W-:-:S04]  /*0150*/  LOP3.LUT R3, R3, 0xffff, RZ, 0xc0, !PT ;  /* 0x0000ffff03037812 */ /* 0x000fc800078ec0ff */
[----:B------:R-:W-:-:S04]  /*0160*/  SHF.R.U32.HI R4, RZ, 0x5, R3 ;  /* 0x00000005ff047819 */ /* 0x000fc80000011603 */
[C---:B------:R-:W-:Y:S02]  /*0170*/  PRMT R0, R4.reuse, 0x9910, RZ ;  /* 0x0000991004007816 */ /* 0x040fe400000000ff */
[----:B------:R-:W-:-:S03]  /*0180*/  LOP3.LUT R4, R4, 0xffff, RZ, 0xc0, !PT ;  /* 0x0000ffff04047812 */ /* 0x000fc600078ec0ff */
[----:B------:R-:W-:-:S05]  /*0190*/  IMAD R0, R0, 0x31, RZ ;  /* 0x0000003100007824 */ /* 0x000fca00078e02ff */
[----:B------:R-:W-:Y:S02]  /*01a0*/  IADD3 R5, PT, PT, RZ, -R0, RZ ;  /* 0x80000000ff057210 */ /* 0x000fe40007ffe0ff */
[----:B------:R-:W-:Y:S02]  /*01b0*/  MOV R0, 0x400 ;  /* 0x0000040000007802 */ /* 0x000fe40000000f00 */
[----:B------:R-:W-:-:S03]  /*01c0*/  PRMT R5, R5, 0x7710, RZ ;  /* 0x0000771005057816 */ /* 0x000fc600000000ff */
[----:B------:R-:W-:Y:S01]  /*01d0*/  VIADD R3, R0, 0x3100 ;  /* 0x0000310000037836 */ /* 0x000fe20000000000 */
[----:B------:R-:W-:Y:S02]  /*01e0*/  IADD3 R5, PT, PT, R5, R7, RZ ;  /* 0x0000000705057210 */ /* 0x000fe40007ffe0ff */
[C---:B-1----:R-:W-:Y:S02]  /*01f0*/  LEA R0, R6.reuse, R0, 0x18 ;  /* 0x0000000006007211 */ /* 0x042fe400078ec0ff */
[----:B------:R-:W-:Y:S02]  /*0200*/  LEA R3, R6, R3, 0x18 ;  /* 0x0000000306037211 */ /* 0x000fe400078ec0ff */
[----:B------:R-:W-:Y:S02]  /*0210*/  CS2R R6, SRZ ;  /* 0x0000000000067805 */ /* 0x000fe4000001ff00 */
[----:B------:R-:W-:Y:S01]  /*0220*/  LOP3.LUT R5, R5, 0xff, RZ, 0xc0, !PT ;  /* 0x000000ff05057812 */ /* 0x000fe200078ec0ff */
[----:B------:R-:W-:-:S03]  /*0230*/  IMAD R3, R4, 0xa00, R3 ;  /* 0x00000a0004037824 */ /* 0x000fc600078e0203 */
[----:B------:R-:W-:Y:S02]  /*0240*/  LEA R53, R5, R0, 0x2 ;  /* 0x0000000005357211 */ /* 0x000fe400078e10ff */
[----:B------:R-:W-:Y:S02]  /*0250*/  CS2R R4, SRZ ;  /* 0x0000000000047805 */ /* 0x000fe4000001ff00 */
[----:B0-2---:R-:W-:-:S07]  /*0260*/  IADD3 R51, PT, PT, R3, 0x500, RZ ;  /* 0x0000050003337810 */ /* 0x005fce0007ffe0ff */
.L_x_2:
[----:B------:R-:W0:Y:S01]  /*0270*/  S2R R0, SR_TID.X ;  /* 0x0000000000007919 */ /* 0x000e220000002100 */
[----:B------:R-:W1:Y:S01]  /*0280*/  LDC.64 R42, c[0x0][0x380] ;  /* 0x0000e000ff2a7b82 */ /* 0x000e620000000a00 */
[----:B0-----:R-:W-:-:S04]  /*0290*/  IMAD R3, R49, 0xc40, R0 ;  /* 0x00000c4031037824 */ /* 0x001fc800078e0200 */
[----:B-1----:R-:W-:-:S05]  /*02a0*/  IMAD.WIDE.U32 R42, R3, 0x4, R42 ;  /* 0x00000004032a7825 */ /* 0x002fca00078e002a */
[----:B------:R-:W2:Y:S04]  /*02b0*/  LDG.E.CONSTANT R40, desc[UR6][R42.64] ;  /* 0x000000062a287981 */ /* 0x000ea8000c1e9900 */
[----:B------:R-:W3:Y:S04]  /*02c0*/  LDG.E.CONSTANT R46, desc[UR6][R42.64+0x310] ;  /* 0x000310062a2e7981 */ /* 0x000ee8000c1e9900 */
[----:B------:R-:W4:Y:S04]  /*02d0*/  LDG.E.CONSTANT R38, desc[UR6][R42.64+0x930] ;  /* 0x000930062a267981 */ /* 0x000f28000c1e9900 */
[----:B------:R-:W5:Y:S04]  /*02e0*/  LDG.E.CONSTANT R36, desc[UR6][R42.64+0xc40] ;  /* 0x000c40062a247981 */ /* 0x000f68000c1e9900 */
        /* <DEDUP_REMOVED lines=9> */
[----:B------:R-:W5:Y:S01]  /*0380*/  LDG.E.CONSTANT R26, desc[UR6][R42.64+0x2ae0] ;  /* 0x002ae0062a1a7981 */ /* 0x000f62000c1e9900 */
[----:B------:R-:W0:Y:S01]  /*0390*/  S2UR UR5, SR_CgaCtaId ;  /* 0x00000000000579c3 */ /* 0x000e220000008800 */
[----:B------:R-:W-:Y:S01]  /*03a0*/  IMAD R9, R2, 0xa000, RZ ;  /* 0x0000a00002097824 */ /* 0x000fe200078e02ff */
[----:B------:R-:W-:Y:S01]  /*03b0*/  UMOV UR4, 0x400 ;  /* 0x0000040000047882 */ /* 0x000fe20000000000 */
[C---:B------:R-:W-:Y:S01]  /*03c0*/  IADD3 R44, PT, PT, R0.reuse, 0x4, RZ ;  /* 0x00000004002c7810 */ /* 0x040fe20007ffe0ff */
[C---:B------:R-:W-:Y:S01]  /*03d0*/  IMAD.SHL.U32 R13, R0.reuse, 0x10, RZ ;  /* 0x00000010000d7824 */ /* 0x040fe200078e00ff */
[----:B------:R-:W-:Y:S01]  /*03e0*/  IADD3 R50, PT, PT, R0, 0x8, RZ ;  /* 0x0000000800327810 */ /* 0x000fe20007ffe0ff */
[----:B------:R-:W5:Y:S01]  /*03f0*/  LDG.E.CONSTANT R48, desc[UR6][R42.64+0x620] ;  /* 0x000620062a307981 */ /* 0x000f62000c1e9900 */
[----:B------:R-:W-:-:S02]  /*0400*/  LOP3.LUT R17, R9, 0x3f, R44, 0xf8, !PT ;  /* 0x0000003f09117812 */ /* 0x000fc400078ef82c */
[----:B------:R-:W-:-:S04]  /*0410*/  IADD3 R44, PT, PT, R13, 0xc40, RZ ;  /* 0x00000c400d2c7810 */ /* 0x000fc80007ffe0ff */
[----:B------:R-:W-:Y:S02]  /*0420*/  LOP3.LUT R44, R17, 0x1c00, R44, 0xf8, !PT ;  /* 0x00001c00112c7812 */ /* 0x000fe400078ef82c */
[----:B------:R-:W-:Y:S01]  /*0430*/  IADD3 R17, PT, PT, R13, 0x1880, RZ ;  /* 0x000018800d117810 */ /* 0x000fe20007ffe0ff */
[----:B0-----:R-:W-:-:S06]  /*0440*/  ULEA UR4, UR5, UR4, 0x18 ;  /* 0x0000000405047291 */ /* 0x001fcc000f8ec0ff */
[C---:B------:R-:W-:Y:S01]  /*0450*/  LEA R3, R0.reuse, UR4, 0x2 ;  /* 0x0000000400037c11 */ /* 0x040fe2000f8e10ff */
[----:B------:R-:W-:Y:S01]  /*0460*/  BAR.SYNC.DEFER_BLOCKING 0x0 ;  /* 0x0000000000007b1d */ /* 0x000fe20000010000 */
[----:B------:R-:W-:Y:S02]  /*0470*/  LOP3.LUT R17, R17, 0x3c00, RZ, 0xc0, !PT ;  /* 0x00003c0011117812 */ /* 0x000fe400078ec0ff */
[----:B------:R-:W-:Y:S02]  /*0480*/  ISETP.GT.U32.AND P0, PT, R0, 0xb, PT ;  /* 0x0000000b0000780c */ /* 0x000fe40003f04070 */
[----:B------:R-:W-:-:S05]  /*0490*/  SHF.L.U32 R19, R49, 0x6, RZ ;  /* 0x0000000631137819 */ /* 0x000fca00000006ff */
[----:B------:R-:W-:Y:S01]  /*04a0*/  IMAD.IADD R25, R44, 0x1, R19 ;  /* 0x000000012c197824 */ /* 0x000fe200078e0213 */
[----:B--2---:R0:W-:Y:S04]  /*04b0*/  STS [R3], R40 ;  /* 0x0000002803007388 */ /* 0x0041e80000000800 */
[----:B---3--:R1:W-:Y:S01]  /*04c0*/  STS [R3+0x310], R46 ;  /* 0x0003102e03007388 */ /* 0x0083e20000000800 */
[----:B0-----:R-:W-:Y:S02]  /*04d0*/  LOP3.LUT R40, R9, 0x3f, R50, 0xf8, !PT ;  /* 0x0000003f09287812 */ /* 0x001fe400078ef832 */
[----:B-1----:R-:W-:-:S03]  /*04e0*/  IADD3 R46, PT, PT, R0, 0xc, RZ ;  /* 0x0000000c002e7810 */ /* 0x002fc60007ffe0ff */
[----:B------:R-:W-:Y:S01]  /*04f0*/  IMAD.IADD R40, R17, 0x1, R40 ;  /* 0x0000000111287824 */ /* 0x000fe200078e0228 */
[----:B------:R-:W-:Y:S02]  /*0500*/  IADD3 R17, PT, PT, R13, 0x24c0, RZ ;  /* 0x000024c00d117810 */ /* 0x000fe40007ffe0ff */
[----:B------:R-:W-:Y:S02]  /*0510*/  LOP3.LUT R46, R9, 0x3f, R46, 0xf8, !PT ;  /* 0x0000003f092e7812 */ /* 0x000fe400078ef82e */
[----:B------:R-:W-:Y:S01]  /*0520*/  LOP3.LUT R17, R17, 0x3c00, RZ, 0xc0, !PT ;  /* 0x00003c0011117812 */ /* 0x000fe200078ec0ff */
[----:B----4-:R0:W-:Y:S03]  /*0530*/  STS [R3+0x930], R38 ;  /* 0x0009302603007388 */ /* 0x0101e60000000800 */
[----:B0-----:R-:W-:Y:S01]  /*0540*/  IADD3 R38, PT, PT, R17, R46, RZ ;  /* 0x0000002e11267210 */ /* 0x001fe20007ffe0ff */
[----:B------:R-:W-:Y:S01]  /*0550*/  VIADD R46, R0, 0x10 ;  /* 0x00000010002e7836 */ /* 0x000fe20000000000 */
[----:B------:R-:W-:Y:S01]  /*0560*/  IADD3 R17, PT, PT, R13, 0x3100, RZ ;  /* 0x000031000d117810 */ /* 0x000fe20007ffe0ff */
[----:B-----5:R0:W-:Y:S03]  /*0570*/  STS [R3+0xc40], R36 ;  /* 0x000c402403007388 */ /* 0x0201e60000000800 */
[----:B------:R-:W-:-:S02]  /*0580*/  LOP3.LUT R46, R9, 0x3f, R46, 0xf8, !PT ;  /* 0x0000003f092e7812 */ /* 0x000fc400078ef82e */
[----:B------:R-:W-:-:S04]  /*0590*/  LOP3.LUT R17, R17, 0x7c00, RZ, 0xc0, !PT ;  /* 0x00007c0011117812 */ /* 0x000fc800078ec0ff */
[----:B0-----:R-:W-:Y:S01]  /*05a0*/  IADD3 R36, PT, PT, R17, R46, RZ ;  /* 0x0000002e11247210 */ /* 0x001fe20007ffe0ff */
[----:B------:R-:W-:Y:S01]  /*05b0*/  VIADD R17, R13, 0x3d40 ;  /* 0x00003d400d117836 */ /* 0x000fe20000000000 */
[----:B------:R-:W-:Y:S01]  /*05c0*/  IADD3 R46, PT, PT, R0, 0x14, RZ ;  /* 0x00000014002e7810 */ /* 0x000fe20007ffe0ff */
[----:B------:R0:W-:Y:S03]  /*05d0*/  STS [R3+0xf50], R34 ;  /* 0x000f502203007388 */ /* 0x0001e60000000800 */
[----:B------:R-:W-:Y:S02]  /*05e0*/  LOP3.LUT R46, R9, 0x3f, R46, 0xf8, !PT ;  /* 0x0000003f092e7812 */ /* 0x000fe400078ef82e */
[----:B------:R-:W-:-:S04]  /*05f0*/  LOP3.LUT R17, R17, 0x7c00, RZ, 0xc0, !PT ;  /* 0x00007c0011117812 */ /* 0x000fc800078ec0ff */
[----:B0-----:R-:W-:Y:S02]  /*0600*/  IADD3 R34, PT, PT, R17, R46, RZ ;  /* 0x0000002e11227210 */ /* 0x001fe40007ffe0ff */
[C---:B------:R-:W-:Y:S02]  /*0610*/  IADD3 R46, PT, PT, R0.reuse, 0x18, RZ ;  /* 0x00000018002e7810 */ /* 0x040fe40007ffe0ff */
[----:B------:R-:W-:Y:S02]  /*0620*/  IADD3 R17, PT, PT, R13, 0x4980, RZ ;  /* 0x000049800d117810 */ /* 0x000fe40007ffe0ff */
[----:B------:R-:W-:Y:S02]  /*0630*/  LOP3.LUT R46, R9, 0x3f, R46, 0xf8, !PT ;  /* 0x0000003f092e7812 */ /* 0x000fe400078ef82e */
[----:B------:R-:W-:Y:S01]  /*0640*/  LOP3.LUT R17, R17, 0x5c00, RZ, 0xc0, !PT ;  /* 0x00005c0011117812 */ /* 0x000fe200078ec0ff */
[----:B------:R0:W-:Y:S04]  /*0650*/  STS [R3+0x1260], R32 ;  /* 0x0012602003007388 */ /* 0x0001e80000000800 */
[----:B0-----:R-:W-:Y:S01]  /*0660*/  IMAD.IADD R32, R17, 0x1, R46 ;  /* 0x0000000111207824 */ /* 0x001fe200078e022e */
[----:B------:R-:W-:-:S02]  /*0670*/  LOP3.LUT R46, R0, 0x3f, RZ, 0xc0, !PT ;  /* 0x0000003f002e7812 */ /* 0x000fc400078ec0ff */
[----:B------:R-:W-:Y:S02]  /*0680*/  IADD3 R17, PT, PT, R13, 0x6200, RZ ;  /* 0x000062000d117810 */ /* 0x000fe40007ffe0ff */
[----:B------:R-:W-:Y:S02]  /*0690*/  LOP3.LUT R46, R9, 0x20, R46, 0xf6, !PT ;  /* 0x00000020092e7812 */ /* 0x000fe400078ef62e */
[----:B------:R-:W-:Y:S01]  /*06a0*/  LOP3.LUT R17, R17, 0x7c00, RZ, 0xc0, !PT ;  /* 0x00007c0011117812 */ /* 0x000fe200078ec0ff */
[----:B------:R0:W-:Y:S03]  /*06b0*/  STS [R3+0x1570], R28 ;  /* 0x0015701c03007388 */ /* 0x0001e60000000800 */
[----:B0-----:R-:W-:Y:S01]  /*06c0*/  IADD3 R28, PT, PT, R17, R46, RZ ;  /* 0x0000002e111c7210 */ /* 0x001fe20007ffe0ff */
[----:B------:R-:W-:Y:S01]  /*06d0*/  VIADD R17, R13, 0x6e40 ;  /* 0x00006e400d117836 */ /* 0x000fe20000000000 */
[----:B------:R-:W-:Y:S01]  /*06e0*/  IADD3 R46, PT, PT, R0, 0x24, RZ ;  /* 0x00000024002e7810 */ /* 0x000fe20007ffe0ff */
[----:B------:R0:W-:Y:S03]  /*06f0*/  STS [R3+0x1880], R24 ;  /* 0x0018801803007388 */ /* 0x0001e60000000800 */
[----:B------:R-:W-:-:S02]  /*0700*/  LOP3.LUT R46, R9, 0x3f, R46, 0xf8, !PT ;  /* 0x0000003f092e7812 */ /* 0x000fc400078ef82e */
        /* <DEDUP_REMOVED lines=8> */
[----:B------:R-:W-:-:S02]  /*0790*/  IADD3 R46, PT, PT, R0, 0x2c, RZ ;  /* 0x0000002c002e7810 */ /* 0x000fc40007ffe0ff */
        /* <DEDUP_REMOVED lines=9> */
[----:B------:R-:W-:Y:S01]  /*0830*/  LOP3.LUT R17, R17, 0xbc00, RZ, 0xc0, !PT ;  /* 0x0000bc0011117812 */ /* 0x000fe200078ec0ff */
[----:B------:R1:W-:Y:S03]  /*0840*/  STS [R3+0x24c0], R30 ;  /* 0x0024c01e03007388 */ /* 0x0003e60000000800 */
[----:B0-----:R-:W-:Y:S02]  /*0850*/  IADD3 R10, PT, PT, R17, R46, RZ ;  /* 0x0000002e110a7210 */ /* 0x001fe40007ffe0ff */
[----:B------:R-:W-:-:S04]  /*0860*/  LOP3.LUT R46, R9, 0x3f, R0, 0xf8, !PT ;  /* 0x0000003f092e7812 */ /* 0x000fc800078ef800 */
[----:B------:R-:W-:Y:S01]  /*0870*/  LOP3.LUT R46, R46, 0xc00, R13, 0xf8, !PT ;  /* 0x00000c002e2e7812 */ /* 0x000fe200078ef80d */
[----:B-1----:R-:W-:Y:S01]  /*0880*/  VIADD R30, R0, 0x1c ;  /* 0x0000001c001e7836 */ /* 0x002fe20000000000 */
[----:B------:R-:W-:-:S04]  /*0890*/  IADD3 R13, PT, PT, R13, 0x55c0, RZ ;  /* 0x000055c00d0d7810 */ /* 0x000fc80007ffe0ff */
[----:B------:R-:W-:Y:S02]  /*08a0*/  LOP3.LUT R30, R9, 0x3f, R30, 0xf8, !PT ;  /* 0x0000003f091e7812 */ /* 0x000fe400078ef81e */
[----:B------:R-:W-:-:S04]  /*08b0*/  LOP3.LUT R13, R13, 0x7c00, RZ, 0xc0, !PT ;  /* 0x00007c000d0d7812 */ /* 0x000fc800078ec0ff */
[----:B------:R-:W-:Y:S02]  /*08c0*/  IADD3 R30, PT, PT, R13, R30, RZ ;  /* 0x0000001e0d1e7210 */ /* 0x000fe40007ffe0ff */
[----:B------:R-:W-:Y:S01]  /*08d0*/  @!P0 LEA R13, R0, 0x9f40, 0x4 ;  /* 0x00009f40000d8811 */ /* 0x000fe200078e20ff */
[----:B------:R0:W-:Y:S03]  /*08e0*/  STS [R3+0x27d0], R14 ;  /* 0x0027d00e03007388 */ /* 0x0001e60000000800 */
[----:B------:R-:W-:Y:S01]  /*08f0*/  @!P0 LOP3.LUT R13, R13, 0xbc00, RZ, 0xc0, !PT ;  /* 0x0000bc000d0d8812 */ /* 0x000fe200078ec0ff */
[--C-:B------:R-:W-:Y:S01]  /*0900*/  IMAD.IADD R31, R34, 0x1, R19.reuse ;  /* 0x00000001221f7824 */ /* 0x100fe200078e0213 */
[----:B------:R-:W-:Y:S01]  /*0910*/  IADD3 R41, PT, PT, R46, R19, RZ ;  /* 0x000000132e297210 */ /* 0x000fe20007ffe0ff */
[----:B------:R-:W-:Y:S01]  /*0920*/  IMAD.IADD R23, R24, 0x1, R19 ;  /* 0x0000000118177824 */ /* 0x000fe200078e0213 */
[----:B0-----:R-:W-:-:S02]  /*0930*/  @!P0 IADD3 R14, PT, PT, R13, R0, R9 ;  /* 0x000000000d0e8210 */ /* 0x001fc40007ffe009 */
[-C--:B------:R-:W-:Y:S02]  /*0940*/  IADD3 R37, PT, PT, R40, R19.reuse, RZ ;  /* 0x0000001328257210 */ /* 0x080fe40007ffe0ff */
[-C--:B------:R-:W-:Y:S02]  /*0950*/  IADD3 R35, PT, PT, R38, R19.reuse, RZ ;  /* 0x0000001326237210 */ /* 0x080fe40007ffe0ff */
[-C--:B------:R-:W-:Y:S02]  /*0960*/  IADD3 R33, PT, PT, R36, R19.reuse, RZ ;  /* 0x0000001324217210 */ /* 0x080fe40007ffe0ff */
[-C--:B------:R-:W-:Y:S02]  /*0970*/  IADD3 R29, PT, PT, R32, R19.reuse, RZ ;  /* 0x00000013201d7210 */ /* 0x080fe40007ffe0ff */
[-C--:B------:R-:W-:Y:S02]  /*0980*/  IADD3 R9, PT, PT, R30, R19.reuse, RZ ;  /* 0x000000131e097210 */ /* 0x080fe40007ffe0ff */
[----:B------:R-:W-:-:S02]  /*0990*/  IADD3 R27, PT, PT, R28, R19, RZ ;  /* 0x000000131c1b7210 */ /* 0x000fc40007ffe0ff */
[-C--:B------:R-:W-:Y:S02]  /*09a0*/  IADD3 R17, PT, PT, R20, R19.reuse, RZ ;  /* 0x0000001314117210 */ /* 0x080fe40007ffe0ff */
[-C--:B------:R-:W-:Y:S02]  /*09b0*/  IADD3 R13, PT, PT, R18, R19.reuse, RZ ;  /* 0x00000013120d7210 */ /* 0x080fe40007ffe0ff */
[----:B------:R-:W-:Y:S02]  /*09c0*/  IADD3 R39, PT, PT, R10, R19, RZ ;  /* 0x000000130a277210 */ /* 0x000fe40007ffe0ff */
[----:B------:R-:W-:Y:S01]  /*09d0*/  @!P0 IADD3 R14, P1, PT, R19, R14, RZ ;  /* 0x0000000e130e8210 */ /* 0x000fe20007f3e0ff */
[----:B------:R0:W2:Y:S01]  /*09e0*/  LDG.E.CONSTANT R10, desc[UR6][R42.64+0x2df0] ;  /* 0x002df0062a0a7981 */ /* 0x0000a2000c1e9900 */
[----:B------:R-:W1:Y:S02]  /*09f0*/  @!P0 LDC.64 R18, c[0x0][0x388] ;  /* 0x0000e200ff128b82 */ /* 0x000e640000000a00 */
[----:B------:R-:W-:-:S02]  /*0a00*/  @!P0 IADD3.X R20, PT, PT, RZ, RZ, RZ, P1, !PT ;  /* 0x000000ffff148210 */ /* 0x000fc40000ffe4ff */
[----:B-1----:R-:W-:-:S04]  /*0a10*/  @!P0 LEA R18, P2, R14, R18, 0x2 ;  /* 0x000000120e128211 */ /* 0x002fc800078410ff */
[----:B------:R-:W-:Y:S02]  /*0a20*/  @!P0 LEA.HI.X R19, R14, R19, R20, 0x2, P2 ;  /* 0x000000130e138211 */ /* 0x000fe400010f1414 */
[----:B------:R-:W1:Y:S01]  /*0a30*/  LDC.64 R20, c[0x0][0x388] ;  /* 0x0000e200ff147b82 */ /* 0x000e620000000a00 */
[----:B------:R3:W-:Y:S04]  /*0a40*/  STS [R3+0x2ae0], R26 ;  /* 0x002ae01a03007388 */ /* 0x0007e80000000800 */
[----:B------:R-:W4:Y:S01]  /*0a50*/  @!P0 LDG.E.CONSTANT R18, desc[UR6][R18.64+0xd0] ;  /* 0x0000d00612128981 */ /* 0x000f22000c1e9900 */
[----:B-1----:R-:W-:-:S04]  /*0a60*/  IMAD.WIDE.U32 R44, R17, 0x4, R20 ;  /* 0x00000004112c7825 */ /* 0x002fc800078e0014 */
[--C-:B------:R-:W-:Y:S01]  /*0a70*/  IMAD.WIDE.U32 R40, R41, 0x4, R20.reuse ;  /* 0x0000000429287825 */ /* 0x100fe200078e0014 */
[----:B------:R1:W5:Y:S03]  /*0a80*/  LDG.E.CONSTANT R14, desc[UR6][R44.64] ;  /* 0x000000062c0e7981 */ /* 0x000366000c1e9900 */
[--C-:B------:R-:W-:Y:S02]  /*0a90*/  IMAD.WIDE.U32 R24, R25, 0x4, R20.reuse ;  /* 0x0000000419187825 */ /* 0x100fe400078e0014 */
[----:B------:R-:W5:Y:S02]  /*0aa0*/  LDG.E.CONSTANT R40, desc[UR6][R40.64] ;  /* 0x0000000628287981 */ /* 0x000f64000c1e9900 */
[--C-:B------:R-:W-:Y:S02]  /*0ab0*/  IMAD.WIDE.U32 R36, R37, 0x4, R20.reuse ;  /* 0x0000000425247825 */ /* 0x100fe400078e0014 */
[----:B------:R-:W5:Y:S02]  /*0ac0*/  LDG.E.CONSTANT R24, desc[UR6][R24.64] ;  /* 0x0000000618187981 */ /* 0x000f64000c1e9900 */
[----:B------:R-:W-:-:S02]  /*0ad0*/  IMAD.WIDE.U32 R34, R35, 0x4, R20 ;  /* 0x0000000423227825 */ /* 0x000fc400078e0014 */
[----:B------:R-:W5:Y:S02]  /*0ae0*/  LDG.E.CONSTANT R36, desc[UR6][R36.64] ;  /* 0x0000000624247981 */ /* 0x000f64000c1e9900 */
[--C-:B------:R-:W-:Y:S02]  /*0af0*/  IMAD.WIDE.U32 R32, R33, 0x4, R20.reuse ;  /* 0x0000000421207825 */ /* 0x100fe400078e0014 */
[----:B------:R-:W5:Y:S02]  /*0b00*/  LDG.E.CONSTANT R34, desc[UR6][R34.64] ;  /* 0x0000000622227981 */ /* 0x000f64000c1e9900 */
[--C-:B------:R-:W-:Y:S02]  /*0b10*/  IMAD.WIDE.U32 R30, R31, 0x4, R20.reuse ;  /* 0x000000041f1e7825 */ /* 0x100fe400078e0014 */
[----:B------:R-:W5:Y:S02]  /*0b20*/  LDG.E.CONSTANT R32, desc[UR6][R32.64] ;  /* 0x0000000620207981 */ /* 0x000f64000c1e9900 */
[----:B------:R-:W-:-:S02]  /*0b30*/  IMAD.WIDE.U32 R28, R29, 0x4, R20 ;  /* 0x000000041d1c7825 */ /* 0x000fc400078e0014 */
[----:B------:R-:W5:Y:S02]  /*0b40*/  LDG.E.CONSTANT R30, desc[UR6][R30.64] ;  /* 0x000000061e1e7981 */ /* 0x000f64000c1e9900 */
[--C-:B---3--:R-:W-:Y:S02]  /*0b50*/  IMAD.WIDE.U32 R26, R27, 0x4, R20.reuse ;  /* 0x000000041b1a7825 */ /* 0x108fe400078e0014 */
[----:B------:R-:W3:Y:S02]  /*0b60*/  LDG.E.CONSTANT R28, desc[UR6][R28.64] ;  /* 0x000000061c1c7981 */ /* 0x000ee4000c1e9900 */
[--C-:B0-----:R-:W-:Y:S02]  /*0b70*/  IMAD.WIDE.U32 R42, R23, 0x4, R20.reuse ;  /* 0x00000004172a7825 */ /* 0x101fe400078e0014 */
[----:B------:R-:W3:Y:S02]  /*0b80*/  LDG.E.CONSTANT R26, desc[UR6][R26.64] ;  /* 0x000000061a1a7981 */ /* 0x000ee4000c1e9900 */
[----:B------:R-:W-:-:S02]  /*0b90*/  IMAD.WIDE.U32 R46, R13, 0x4, R20 ;  /* 0x000000040d2e7825 */ /* 0x000fc400078e0014 */
[----:B------:R-:W3:Y:S02]  /*0ba0*/  LDG.E.CONSTANT R42, desc[UR6][R42.64] ;  /* 0x000000062a2a7981 */ /* 0x000ee4000c1e9900 */
[--C-:B-1----:R-:W-:Y:S02]  /*0bb0*/  IMAD.WIDE.U32 R44, R9, 0x4, R20.reuse ;  /* 0x00000004092c7825 */ /* 0x102fe400078e0014 */
[----:B------:R-:W3:Y:S02]  /*0bc0*/  LDG.E.CONSTANT R46, desc[UR6][R46.64] ;  /* 0x000000062e2e7981 */ /* 0x000ee4000c1e9900 */
[----:B------:R-:W-:Y:S02]  /*0bd0*/  IMAD.WIDE.U32 R20, R39, 0x4, R20 ;  /* 0x0000000427147825 */ /* 0x000fe400078e0014 */
[----:B------:R-:W3:Y:S04]  /*0be0*/  LDG.E.CONSTANT R9, desc[UR6][R44.64] ;  /* 0x000000062c097981 */ /* 0x000ee8000c1e9900 */
[----:B------:R-:W3:Y:S01]  /*0bf0*/  LDG.E.CONSTANT R20, desc[UR6][R20.64] ;  /* 0x0000000614147981 */ /* 0x000ee2000c1e9900 */
[----:B------:R-:W-:-:S02]  /*0c00*/  UMOV UR4, 0x400 ;  /* 0x0000040000047882 */ /* 0x000fc40000000000 */
[----:B------:R-:W-:-:S04]  /*0c10*/  UIADD3 UR4, UPT, UPT, UR4, 0x3100, URZ ;  /* 0x0000310004047890 */ /* 0x000fc8000fffe0ff */
[----:B------:R-:W-:Y:S01]  /*0c20*/  ULEA UR4, UR5, UR4, 0x18 ;  /* 0x0000000405047291 */ /* 0x000fe2000f8ec0ff */
[----:B------:R0:W-:Y:S05]  /*0c30*/  STS [R3+0x620], R48 ;  /* 0x0006203003007388 */ /* 0x0001ea0000000800 */
[----:B------:R-:W-:Y:S01]  /*0c40*/  LEA R13, R0, UR4, 0x2 ;  /* 0x00000004000d7c11 */ /* 0x000fe2000f8e10ff */
[----:B------:R-:W-:Y:S01]  /*0c50*/  VIADD R49, R49, 0x1 ;  /* 0x0000000131317836 */ /* 0x000fe20000000000 */
[----:B0-----:R-:W-:Y:S01]  /*0c60*/  MOV R48, RZ ;  /* 0x000000ff00307202 */ /* 0x001fe20000000f00 */
[----:B--2---:R0:W-:Y:S04]  /*0c70*/  STS [R3+0x2df0], R10 ;  /* 0x002df00a03007388 */ /* 0x0041e80000000800 */
[----:B----4-:R0:W-:Y:S01]  /*0c80*/  @!P0 STS [R13+0x27d0], R18 ;  /* 0x0027d0120d008388 */ /* 0x0101e20000000800 */
[----:B------:R-:W-:-:S03]  /*0c90*/  ISETP.NE.AND P0, PT, R49, 0x10, PT ;  /* 0x000000103100780c */ /* 0x000fc60003f05270 */
[----:B-----5:R0:W-:Y:S04]  /*0ca0*/  STS [R13+0x1ea0], R14 ;  /* 0x001ea00e0d007388 */ /* 0x0201e80000000800 */
[----:B------:R0:W-:Y:S04]  /*0cb0*/  STS [R13], R40 ;  /* 0x000000280d007388 */ /* 0x0001e80000000800 */
[----:B------:R0:W-:Y:S04]  /*0cc0*/  STS [R13+0x310], R24 ;  /* 0x000310180d007388 */ /* 0x0001e80000000800 */
[----:B------:R0:W-:Y:S04]  /*0cd0*/  STS [R13+0x620], R36 ;  /* 0x000620240d007388 */ /* 0x0001e80000000800 */
[----:B------:R0:W-:Y:S04]  /*0ce0*/  STS [R13+0x930], R34 ;  /* 0x000930220d007388 */ /* 0x0001e80000000800 */
[----:B------:R0:W-:Y:S04]  /*0cf0*/  STS [R13+0xc40], R32 ;  /* 0x000c40200d007388 */ /* 0x0001e80000000800 */
[----:B------:R0:W-:Y:S04]  /*0d00*/  STS [R13+0xf50], R30 ;  /* 0x000f501e0d007388 */ /* 0x0001e80000000800 */
[----:B---3--:R0:W-:Y:S04]  /*0d10*/  STS [R13+0x1260], R28 ;  /* 0x0012601c0d007388 */ /* 0x0081e80000000800 */
[----:B------:R0:W-:Y:S04]  /*0d20*/  STS [R13+0x1880], R26 ;  /* 0x0018801a0d007388 */ /* 0x0001e80000000800 */
[----:B------:R0:W-:Y:S04]  /*0d30*/  STS [R13+0x1b90], R42 ;  /* 0x001b902a0d007388 */ /* 0x0001e80000000800 */
[----:B------:R0:W-:Y:S04]  /*0d40*/  STS [R13+0x21b0], R46 ;  /* 0x0021b02e0d007388 */ /* 0x0001e80000000800 */
[----:B------:R0:W-:Y:S04]  /*0d50*/  STS [R13+0x1570], R9 ;  /* 0x001570090d007388 */ /* 0x0001e80000000800 */
[----:B------:R0:W-:Y:S01]  /*0d60*/  STS [R13+0x24c0], R20 ;  /* 0x0024c0140d007388 */ /* 0x0001e20000000800 */
[----:B------:R-:W-:Y:S06]  /*0d70*/  BAR.SYNC.DEFER_BLOCKING 0x0 ;  /* 0x0000000000007b1d */ /* 0x000fec0000010000 */
.L_x_1:
[C---:B------:R-:W-:Y:S01]  /*0d80*/  IMAD R0, R48.reuse, 0xc40, R53 ;  /* 0x00000c4030007824 */ /* 0x040fe200078e0235 */
[C---:B0-----:R-:W-:Y:S01]  /*0d90*/  LEA R3, R48.reuse, R51, 0x6 ;  /* 0x0000003330037211 */ /* 0x041fe200078e30ff */
[----:B------:R-:W-:Y:S01]  /*0da0*/  UMOV UR4, 0xc4 ;  /* 0x000000c400047882 */ /* 0x000fe20000000000 */
[----:B------:R-:W-:-:S04]  /*0db0*/  IADD3 R48, PT, PT, R48, 0x1, RZ ;  /* 0x0000000130307810 */ /* 0x000fc80007ffe0ff */
[----:B------:R-:W-:-:S13]  /*0dc0*/  ISETP.NE.AND P1, PT, R48, 0x4, PT ;  /* 0x000000043000780c */ /* 0x000fda0003f25270 */
.L_x_0:
[----:B------:R-:W-:Y:S04]  /*0dd0*/  LDS R23, [R0+UR4+-0xc4] ;  /* 0xffff3c0400177984 */ /* 0x000fe80008000800 */
[----:B------:R-:W0:Y:S04]  /*0de0*/  LDS.128 R44, [R3+-0x500] ;  /* 0xfffb0000032c7984 */ /* 0x000e280000000c00 */
[----:B------:R-:W1:Y:S04]  /*0df0*/  LDS R20, [R0+UR4] ;  /* 0x0000000400147984 */ /* 0x000e680008000800 */
[----:B------:R-:W2:Y:S04]  /*0e00*/  LDS.128 R36, [R3+-0x300] ;  /* 0xfffd000003247984 */ /* 0x000ea80000000c00 */
[----:B------:R-:W3:Y:S04]  /*0e10*/  LDS.128 R40, [R3+-0x400] ;  /* 0xfffc000003287984 */ /* 0x000ee80000000c00 */
[----:B------:R-:W4:Y:S04]  /*0e20*/  LDS R21, [R0+UR4+0xc4] ;  /* 0x0000c40400157984 */ /* 0x000f280008000800 */
[----:B------:R-:W5:Y:S04]  /*0e30*/  LDS.128 R28, [R3+-0x200] ;  /* 0xfffe0000031c7984 */ /* 0x000f680000000c00 */
[----:B------:R-:W5:Y:S04]  /*0e40*/  LDS.128 R32, [R3+-0x100] ;  /* 0xffff000003207984 */ /* 0x000f680000000c00 */
[----:B------:R-:W5:Y:S01]  /*0e50*/  LDS.128 R24, [R3] ;  /* 0x0000000003187984 */ /* 0x000f620000000c00 */
[----:B0-----:R-:W-:-:S03]  /*0e60*/  FFMA R9, R23, R44, R12 ;  /* 0x0000002c17097223 */ /* 0x001fc6000000000c */
[----:B------:R-:W-:Y:S01]  /*0e70*/  LDS R44, [R0+UR4+0x310] ;  /* 0x00031004002c7984 */ /* 0x000fe20008000800 */
[----:B-1----:R-:W-:-:S03]  /*0e80*/  FFMA R10, R20, R45, R9 ;  /* 0x0000002d140a7223 */ /* 0x002fc60000000009 */
[----:B------:R-:W-:Y:S01]  /*0e90*/  LDS R45, [R0+UR4+0x24c] ;  /* 0x00024c04002d7984 */ /* 0x000fe20008000800 */
[C---:B--2---:R-:W-:Y:S01]  /*0ea0*/  FFMA R11, R23.reuse, R36, R11 ;  /* 0x00000024170b7223 */ /* 0x044fe2000000000b */
[----:B---3--:R-:W-:Y:S01]  /*0eb0*/  FFMA R40, R23, R40, R7 ;  /* 0x0000002817287223 */ /* 0x008fe20000000007 */
[----:B----4-:R-:W-:Y:S02]  /*0ec0*/  FFMA R46, R21, R46, R10 ;  /* 0x0000002e152e7223 */ /* 0x010fe4000000000a */
[C---:B------:R-:W-:Y:S01]  /*0ed0*/  FFMA R10, R20.reuse, R37, R11 ;  /* 0x00000025140a7223 */ /* 0x040fe2000000000b */
[C---:B------:R-:W-:Y:S01]  /*0ee0*/  FFMA R41, R20.reuse, R41, R40 ;  /* 0x0000002914297223 */ /* 0x040fe20000000028 */
[----:B-----5:R-:W-:Y:S02]  /*0ef0*/  FFMA R7, R23, R28, R6 ;  /* 0x0000001c17077223 */ /* 0x020fe40000000006 */
[C---:B------:R-:W-:Y:S01]  /*0f00*/  FFMA R38, R21.reuse, R38, R10 ;  /* 0x0000002615267223 */ /* 0x040fe2000000000a */
[----:B------:R-:W-:Y:S01]  /*0f10*/  FFMA R42, R21, R42, R41 ;  /* 0x0000002a152a7223 */ /* 0x000fe20000000029 */
[C---:B------:R-:W-:Y:S01]  /*0f20*/  FFMA R32, R23.reuse, R32, R5 ;  /* 0x0000002017207223 */ /* 0x040fe20000000005 */
[----:B------:R-:W-:Y:S01]  /*0f30*/  FFMA R10, R20, R29, R7 ;  /* 0x0000001d140a7223 */ /* 0x000fe20000000007 */
[----:B------:R-:W-:-:S03]  /*0f40*/  FFMA R9, R23, R24, R4 ;  /* 0x0000001817097223 */ /* 0x000fc60000000004 */
[----:B------:R-:W-:Y:S01]  /*0f50*/  FFMA R30, R21, R30, R10 ;  /* 0x0000001e151e7223 */ /* 0x000fe2000000000a */
[----:B------:R-:W0:Y:S01]  /*0f60*/  LDS.128 R4, [R3+0x100] ;  /* 0x0001000003047984 */ /* 0x000e220000000c00 */
[C---:B------:R-:W-:Y:S01]  /*0f70*/  FFMA R33, R20.reuse, R33, R32 ;  /* 0x0000002114217223 */ /* 0x040fe20000000020 */
[----:B------:R-:W-:-:S03]  /*0f80*/  FFMA R12, R20, R25, R9 ;  /* 0x00000019140c7223 */ /* 0x000fc60000000009 */
[C---:B------:R-:W-:Y:S01]  /*0f90*/  FFMA R34, R21.reuse, R34, R33 ;  /* 0x0000002215227223 */ /* 0x040fe20000000021 */
[----:B------:R-:W-:Y:S01]  /*0fa0*/  FFMA R26, R21, R26, R12 ;  /* 0x0000001a151a7223 */ /* 0x000fe2000000000c */
[----:B0-----:R-:W-:Y:S02]  /*0fb0*/  FFMA R13, R23, R4, R8 ;  /* 0x00000004170d7223 */ /* 0x001fe40000000008 */
[----:B------:R-:W0:Y:S02]  /*0fc0*/  LDS.128 R8, [R3+0x200] ;  /* 0x0002000003087984 */ /* 0x000e240000000c00 */
[----:B------:R-:W-:-:S04]  /*0fd0*/  FFMA R4, R20, R5, R13 ;  /* 0x0000000514047223 */ /* 0x000fc8000000000d */
        /* <DEDUP_REMOVED lines=10> */
[----:B------:R-:W0:Y:S02]  /*1080*/  LDS R16, [R0+UR4+0x188] ;  /* 0x0001880400107984 */ /* 0x000e240008000800 */
[----:B------:R-:W-:-:S04]  /*1090*/  FFMA R17, R20, R17, R23 ;  /* 0x0000001114117223 */ /* 0x000fc80000000017 */
[----:B------:R-:W-:Y:S02]  /*10a0*/  FFMA R18, R21, R18, R17 ;  /* 0x0000001215127223 */ /* 0x000fe40000000011 */
[----:B------:R-:W1:Y:S01]  /*10b0*/  LDS.128 R20, [R3+-0x4f0] ;  /* 0xfffb100003147984 */ /* 0x000e620000000c00 */
[C---:B0-----:R-:W-:Y:S01]  /*10c0*/  FFMA R12, R16.reuse, R7, R6 ;  /* 0x00000007100c7223 */ /* 0x041fe20000000006 */
[C---:B------:R-:W-:Y:S02]  /*10d0*/  FFMA R17, R16.reuse, R11, R10 ;  /* 0x0000000b10117223 */ /* 0x040fe4000000000a */
[----:B------:R-:W0:Y:S01]  /*10e0*/  LDS.128 R4, [R3+-0x3f0] ;  /* 0xfffc100003047984 */ /* 0x000e220000000c00 */
[C---:B------:R-:W-:Y:S01]  /*10f0*/  FFMA R43, R16.reuse, R43, R42 ;  /* 0x0000002b102b7223 */ /* 0x040fe2000000002a */
[C---:B------:R-:W-:Y:S01]  /*1100*/  FFMA R46, R16.reuse, R47, R46 ;  /* 0x0000002f102e7223 */ /* 0x040fe2000000002e */
[C---:B------:R-:W-:Y:S01]  /*1110*/  FFMA R38, R16.reuse, R39, R38 ;  /* 0x0000002710267223 */ /* 0x040fe20000000026 */
[----:B------:R-:W2:Y:S01]  /*1120*/  LDS.128 R8, [R3+-0x2f0] ;  /* 0xfffd100003087984 */ /* 0x000ea20000000c00 */
[C---:B------:R-:W-:Y:S01]  /*1130*/  FFMA R30, R16.reuse, R31, R30 ;  /* 0x0000001f101e7223 */ /* 0x040fe2000000001e */
[C---:B-1----:R-:W-:Y:S01]  /*1140*/  FFMA R25, R45.reuse, R20, R46 ;  /* 0x000000142d197223 */ /* 0x042fe2000000002e */
[C---:B------:R-:W-:Y:S01]  /*1150*/  FFMA R35, R16.reuse, R35, R34 ;  /* 0x0000002310237223 */ /* 0x040fe20000000022 */
[C---:B------:R-:W-:Y:S01]  /*1160*/  FFMA R14, R16.reuse, R27, R26 ;  /* 0x0000001b100e7223 */ /* 0x040fe2000000001a */
[----:B------:R-:W-:Y:S01]  /*1170*/  FFMA R20, R16, R15, R13 ;  /* 0x0000000f10147223 */ /* 0x000fe2000000000d */
[----:B------:R-:W1:Y:S01]  /*1180*/  LDS R47, [R0+UR4+0x3d4] ;  /* 0x0003d404002f7984 */ /* 0x000e620008000800 */
[----:B------:R-:W-:Y:S01]  /*1190*/  FFMA R24, R44, R21, R25 ;  /* 0x000000152c187223 */ /* 0x000fe20000000019 */
[----:B0-----:R-:W-:Y:S01]  /*11a0*/  FFMA R43, R45, R4, R43 ;  /* 0x000000042d2b7223 */ /* 0x001fe2000000002b */
[----:B------:R-:W-:-:S03]  /*11b0*/  FFMA R4, R16, R19, R18 ;  /* 0x0000001310047223 */ /* 0x000fc60000000012 */
[C---:B------:R-:W-:Y:S01]  /*11c0*/  FFMA R16, R44.reuse, R5, R43 ;  /* 0x000000052c107223 */ /* 0x040fe2000000002b */
[----:B--2---:R-:W-:Y:S01]  /*11d0*/  FFMA R5, R45, R8, R38 ;  /* 0x000000082d057223 */ /* 0x004fe20000000026 */
[----:B------:R-:W0:Y:S03]  /*11e0*/  LDS.128 R40, [R3+-0x1f0] ;  /* 0xfffe100003287984 */ /* 0x000e260000000c00 */
[----:B------:R-:W-:Y:S01]  /*11f0*/  FFMA R8, R44, R9, R5 ;  /* 0x000000092c087223 */ /* 0x000fe20000000005 */
[----:B------:R-:W2:Y:S01]  /*1200*/  LDS.128 R36, [R3+-0xf0] ;  /* 0xffff100003247984 */ /* 0x000ea20000000c00 */
[C---:B-1----:R-:W-:Y:S01]  /*1210*/  FFMA R6, R47.reuse, R6, R16 ;  /* 0x000000062f067223 */ /* 0x042fe20000000010 */
[C---:B------:R-:W-:Y:S01]  /*1220*/  FFMA R22, R47.reuse, R22, R24 ;  /* 0x000000162f167223 */ /* 0x040fe20000000018 */
[----:B------:R-:W-:Y:S01]  /*1230*/  FFMA R10, R47, R10, R8 ;  /* 0x0000000a2f0a7223 */ /* 0x000fe20000000008 */
[----:B------:R-:W-:Y:S04]  /*1240*/  LDS.128 R24, [R3+0x410] ;  /* 0x0004100003187984 */ /* 0x000fe80000000c00 */
[----:B------:R-:W1:Y:S01]  /*1250*/  LDS R9, [R0+UR4+0x498] ;  /* 0x0004980400097984 */ /* 0x000e620008000800 */
[----:B------:R-:W-:-:S04]  /*1260*/  UIADD3 UR4, UPT, UPT, UR4, 0x620, URZ ;  /* 0x0000062004047890 */ /* 0x000fc8000fffe0ff */
[----:B------:R-:W-:Y:S01]  /*1270*/  UISETP.NE.AND UP0, UPT, UR4, 0xd04, UPT ;  /* 0x00000d040400788c */ /* 0x000fe2000bf05270 */
[C---:B0-----:R-:W-:Y:S02]  /*1280*/  FFMA R5, R45.reuse, R40, R30 ;  /* 0x000000282d057223 */ /* 0x041fe4000000001e */
[----:B------:R-:W-:Y:S01]  /*1290*/  LDS.128 R28, [R3+0x110] ;  /* 0x00011000031c7984 */ /* 0x000fe20000000c00 */
[----:B--2---:R-:W-:Y:S01]  /*12a0*/  FFMA R36, R45, R36, R35 ;  /* 0x000000242d247223 */ /* 0x004fe20000000023 */
[C---:B------:R-:W-:Y:S02]  /*12b0*/  FFMA R8, R44.reuse, R41, R5 ;  /* 0x000000292c087223 */ /* 0x040fe40000000005 */
[----:B------:R-:W0:Y:S01]  /*12c0*/  LDS.128 R32, [R3+0x10] ;  /* 0x0000100003207984 */ /* 0x000e220000000c00 */
[----:B------:R-:W-:Y:S01]  /*12d0*/  FFMA R37, R44, R37, R36 ;  /* 0x000000252c257223 */ /* 0x000fe20000000024 */
[----:B------:R-:W-:-:S03]  /*12e0*/  FFMA R42, R47, R42, R8 ;  /* 0x0000002a2f2a7223 */ /* 0x000fc60000000008 */
[----:B------:R-:W-:Y:S01]  /*12f0*/  FFMA R38, R47, R38, R37 ;  /* 0x000000262f267223 */ /* 0x000fe20000000025 */
[C---:B-1----:R-:W-:Y:S01]  /*1300*/  FFMA R7, R9.reuse, R7, R6 ;  /* 0x0000000709077223 */ /* 0x042fe20000000006 */
[C---:B------:R-:W-:Y:S01]  /*1310*/  FFMA R11, R9.reuse, R11, R10 ;  /* 0x0000000b090b7223 */ /* 0x040fe2000000000a */
[----:B------:R-:W-:Y:S01]  /*1320*/  FFMA R6, R9, R43, R42 ;  /* 0x0000002b09067223 */ /* 0x000fe2000000002a */
[----:B0-----:R-:W-:-:S04]  /*1330*/  FFMA R5, R45, R32, R14 ;  /* 0x000000202d057223 */ /* 0x001fc8000000000e */
[C---:B------:R-:W-:Y:S01]  /*1340*/  FFMA R8, R44.reuse, R33, R5 ;  /* 0x000000212c087223 */ /* 0x040fe20000000005 */
[----:B------:R-:W-:Y:S02]  /*1350*/  FFMA R5, R45, R28, R12 ;  /* 0x0000001c2d057223 */ /* 0x000fe4000000000c */
[----:B------:R-:W0:Y:S01]  /*1360*/  LDS.128 R12, [R3+0x210] ;  /* 0x00021000030c7984 */ /* 0x000e220000000c00 */
[----:B------:R-:W-:Y:S01]  /*1370*/  FFMA R34, R47, R34, R8 ;  /* 0x000000222f227223 */ /* 0x000fe20000000008 */
[----:B------:R-:W-:-:S04]  /*1380*/  FFMA R8, R44, R29, R5 ;  /* 0x0000001d2c087223 */ /* 0x000fc80000000005 */
[----:B------:R-:W-:Y:S01]  /*1390*/  FFMA R30, R47, R30, R8 ;  /* 0x0000001e2f1e7223 */ /* 0x000fe20000000008 */
[----:B0-----:R-:W-:Y:S02]  /*13a0*/  FFMA R12, R45, R12, R17 ;  /* 0x0000000c2d0c7223 */ /* 0x001fe40000000011 */
[----:B------:R0:W1:Y:S02]  /*13b0*/  LDS.128 R16, [R3+0x310] ;  /* 0x0003100003107984 */ /* 0x0000640000000c00 */
[----:B------:R-:W-:Y:S01]  /*13c0*/  FFMA R13, R44, R13, R12 ;  /* 0x0000000d2c0d7223 */ /* 0x000fe2000000000c */
[----:B------:R-:W-:-:S03]  /*13d0*/  FFMA R12, R9, R23, R22 ;  /* 0x00000017090c7223 */ /* 0x000fc60000000016 */
[----:B------:R-:W-:Y:S01]  /*13e0*/  FFMA R14, R47, R14, R13 ;  /* 0x0000000e2f0e7223 */ /* 0x000fe2000000000d */
[----:B0-----:R-:W-:-:S03]  /*13f0*/  IADD3 R3, PT, PT, R3, 0x20, RZ ;  /* 0x0000002003037810 */ /* 0x001fc60007ffe0ff */
[----:B------:R-:W-:Y:S01]  /*1400*/  FFMA R15, R9, R15, R14 ;  /* 0x0000000f090f7223 */ /* 0x000fe2000000000e */
[C---:B-1----:R-:W-:Y:S01]  /*1410*/  FFMA R5, R45.reuse, R16, R20 ;  /* 0x000000102d057223 */ /* 0x042fe20000000014 */
[----:B------:R-:W-:Y:S01]  /*1420*/  FFMA R45, R45, R24, R4 ;  /* 0x000000182d2d7223 */ /* 0x000fe20000000004 */
[C---:B------:R-:W-:Y:S02]  /*1430*/  FFMA R4, R9.reuse, R35, R34 ;  /* 0x0000002309047223 */ /* 0x040fe40000000022 */
[C---:B------:R-:W-:Y:S01]  /*1440*/  FFMA R8, R44.reuse, R17, R5 ;  /* 0x000000112c087223 */ /* 0x040fe20000000005 */
[----:B------:R-:W-:Y:S01]  /*1450*/  FFMA R25, R44, R25, R45 ;  /* 0x000000192c197223 */ /* 0x000fe2000000002d */
[----:B------:R-:W-:Y:S02]  /*1460*/  FFMA R5, R9, R39, R38 ;  /* 0x0000002709057223 */ /* 0x000fe40000000026 */
[C---:B------:R-:W-:Y:S01]  /*1470*/  FFMA R18, R47.reuse, R18, R8 ;  /* 0x000000122f127223 */ /* 0x040fe20000000008 */
[----:B------:R-:W-:Y:S01]  /*1480*/  FFMA R26, R47, R26, R25 ;  /* 0x0000001a2f1a7223 */ /* 0x000fe20000000019 */
[----:B------:R-:W-:-:S02]  /*1490*/  FFMA R8, R9, R31, R30 ;  /* 0x0000001f09087223 */ /* 0x000fc4000000001e */
[C---:B------:R-:W-:Y:S01]  /*14a0*/  FFMA R16, R9.reuse, R19, R18 ;  /* 0x0000001309107223 */ /* 0x040fe20000000012 */
[----:B------:R-:W-:Y:S01]  /*14b0*/  FFMA R22, R9, R27, R26 ;  /* 0x0000001b09167223 */ /* 0x000fe2000000001a */
[----:B------:R-:W-:Y:S06]  /*14c0*/  BRA.U UP0, `(.L_x_0) ;  /* 0xfffffff900407547 */ /* 0x000fec000b83ffff */
[----:B------:R-:W-:Y:S05]  /*14d0*/  @P1 BRA `(.L_x_1) ;  /* 0xfffffff800281947 */ /* 0x000fea000383ffff */
[----:B------:R-:W-:Y:S05]  /*14e0*/  @P0 BRA `(.L_x_2) ;  /* 0xffffffec00600947 */ /* 0x000fea000383ffff */
[----:B------:R-:W0:Y:S01]  /*14f0*/  S2R R10, SR_TID.X ;  /* 0x00000000000a7919 */ /* 0x000e220000002100 */
[----:B------:R-:W1:Y:S01]  /*1500*/  LDC.64 R20, c[0x0][0x398] ;  /* 0x0000e600ff147b82 */ /* 0x000e620000000a00 */
[----:B0-----:R-:W-:-:S05]  /*1510*/  PRMT R0, R10, 0x9910, RZ ;  /* 0x000099100a007816 */ /* 0x001fca00000000ff */
[----:B------:R-:W-:-:S05]  /*1520*/  IMAD R0, R0, 0x4f, RZ ;  /* 0x0000004f00007824 */ /* 0x000fca00078e02ff */
[----:B------:R-:W-:-:S04]  /*1530*/  LOP3.LUT R0, R0, 0xffff, RZ, 0xc0, !PT ;  /* 0x0000ffff00007812 */ /* 0x000fc800078ec0ff */
[----:B------:R-:W-:-:S05]  /*1540*/  SHF.R.U32.HI R0, RZ, 0x8, R0 ;  /* 0x00000008ff007819 */ /* 0x000fca0000011600 */
[----:B------:R-:W-:-:S05]  /*1550*/  IMAD.MOV R3, RZ, RZ, -R0 ;  /* 0x000000ffff037224 */ /* 0x000fca00078e0a00 */
[----:B------:R-:W-:-:S04]  /*1560*/  PRMT R3, R3, 0x7710, RZ ;  /* 0x0000771003037816 */ /* 0x000fc800000000ff */
[----:B------:R-:W-:-:S04]  /*1570*/  IADD3 R3, PT, PT, R3, R10, RZ ;  /* 0x0000000a03037210 */ /* 0x000fc80007ffe0ff */
[----:B------:R-:W-:-:S04]  /*1580*/  LOP3.LUT R3, R3, 0xfe, RZ, 0xc0, !PT ;  /* 0x000000fe03037812 */ /* 0x000fc800078ec0ff */
[----:B------:R-:W-:-:S04]  /*1590*/  LEA.HI R3, R3, R0, RZ, 0x1f ;  /* 0x0000000003037211 */ /* 0x000fc800078ff8ff */
[----:B------:R-:W-:-:S04]  /*15a0*/  LOP3.LUT R3, R3, 0xffff, RZ, 0xc0, !PT ;  /* 0x0000ffff03037812 */ /* 0x000fc800078ec0ff */
[----:B------:R-:W-:-:S04]  /*15b0*/  SHF.R.U32.HI R18, RZ, 0x5, R3 ;  /* 0x00000005ff127819 */ /* 0x000fc80000011603 */
[----:B------:R-:W-:-:S04]  /*15c0*/  LOP3.LUT R25, R18, 0xffff, RZ, 0xc0, !PT ;  /* 0x0000ffff12197812 */ /* 0x000fc800078ec0ff */
[----:B------:R-:W-:-:S05]  /*15d0*/  LEA R3, R2, R25, 0x2 ;  /* 0x0000001902037211 */ /* 0x000fca00078e10ff */
[----:B------:R-:W-:-:S04]  /*15e0*/  IMAD R3, R3, 0xa, RZ ;  /* 0x0000000a03037824 */ /* 0x000fc800078e02ff */
        /* <DEDUP_REMOVED lines=10> */
[----:B------:R-:W5:Y:S01]  /*1690*/  LDG.E.CONSTANT R17, desc[UR6][R20.64+0x24] ;  /* 0x0000240614117981 */ /* 0x000f62000c1e9900 */
[----:B------:R-:W-:-:S05]  /*16a0*/  PRMT R18, R18, 0x9910, RZ ;  /* 0x0000991012127816 */ /* 0x000fca00000000ff */
[----:B------:R-:W-:-:S05]  /*16b0*/  IMAD R18, R18, 0x31, RZ ;  /* 0x0000003112127824 */ /* 0x000fca00078e02ff */
[----:B------:R-:W-:Y:S02]  /*16c0*/  IADD3 R29, PT, PT, RZ, -R18, RZ ;  /* 0x80000012ff1d7210 */ /* 0x000fe40007ffe0ff */
[----:B------:R-:W0:Y:S02]  /*16d0*/  LDC.64 R18, c[0x0][0x390] ;  /* 0x0000e400ff127b82 */ /* 0x000e240000000a00 */
[----:B------:R-:W-:-:S04]  /*16e0*/  PRMT R29, R29, 0x7710, RZ ;  /* 0x000077101d1d7816 */ /* 0x000fc800000000ff */
[----:B------:R-:W-:-:S04]  /*16f0*/  IADD3 R29, PT, PT, R29, R10, RZ ;  /* 0x0000000a1d1d7210 */ /* 0x000fc80007ffe0ff */
[----:B------:R-:W-:-:S05]  /*1700*/  LOP3.LUT R29, R29, 0xff, RZ, 0xc0, !PT ;  /* 0x000000ff1d1d7812 */ /* 0x000fca00078ec0ff */
[----:B------:R-:W-:-:S04]  /*1710*/  IMAD R2, R2, 0x7a8, R29 ;  /* 0x000007a802027824 */ /* 0x000fc800078e021d */
[----:B------:R-:W-:-:S04]  /*1720*/  IMAD R25, R25, 0x1ea, R2 ;  /* 0x000001ea19197824 */ /* 0x000fc800078e0202 */
[----:B0-----:R-:W-:-:S04]  /*1730*/  IMAD.WIDE.U32 R18, R25, 0x4, R18 ;  /* 0x0000000419127825 */ /* 0x001fc800078e0012 */
[----:B--2---:R-:W-:Y:S01]  /*1740*/  FADD R26, R7, R26 ;  /* 0x0000001a071a7221 */ /* 0x004fe20000000000 */
[----:B---3--:R-:W-:-:S04]  /*1750*/  FADD R14, R5, R14 ;  /* 0x0000000e050e7221 */ /* 0x008fc80000000000 */
[----:B------:R-:W-:Y:S01]  /*1760*/  FMNMX R5, RZ, R26, !PT ;  /* 0x0000001aff057209 */ /* 0x000fe20007800000 */
[----:B----4-:R-:W-:Y:S01]  /*1770*/  FADD R27, R12, R27 ;  /* 0x0000001b0c1b7221 */ /* 0x010fe20000000000 */
[----:B-----5:R-:W-:Y:S01]  /*1780*/  FADD R24, R11, R24 ;  /* 0x000000180b187221 */ /* 0x020fe20000000000 */
[----:B------:R-:W-:Y:S01]  /*1790*/  FADD R23, R6, R23 ;  /* 0x0000001706177221 */ /* 0x000fe20000000000 */
[----:B------:R-:W-:Y:S01]  /*17a0*/  FADD R13, R4, R13 ;  /* 0x0000000d040d7221 */ /* 0x000fe20000000000 */
[----:B------:R-:W-:Y:S01]  /*17b0*/  FADD R3, R8, R3 ;  /* 0x0000000308037221 */ /* 0x000fe20000000000 */
[----:B------:R-:W-:Y:S01]  /*17c0*/  FADD R0, R15, R0 ;  /* 0x000000000f007221 */ /* 0x000fe20000000000 */
[----:B------:R-:W-:Y:S01]  /*17d0*/  FADD R9, R16, R9 ;  /* 0x0000000910097221 */ /* 0x000fe20000000000 */
[----:B------:R-:W-:Y:S01]  /*17e0*/  FADD R17, R22, R17 ;  /* 0x0000001116117221 */ /* 0x000fe20000000000 */
[----:B------:R0:W-:Y:S01]  /*17f0*/  STG.E desc[UR6][R18.64+0xc4], R5 ;  /* 0x0000c40512007986 */ /* 0x0001e2000c101906 */
[----:B------:R-:W-:-:S02]  /*1800*/  FMNMX R27, RZ, R27, !PT ;  /* 0x0000001bff1b7209 */ /* 0x000fc40007800000 */
[----:B------:R-:W-:Y:S02]  /*1810*/  FMNMX R7, RZ, R24, !PT ;  /* 0x00000018ff077209 */ /* 0x000fe40007800000 */
[----:B------:R-:W-:Y:S02]  /*1820*/  FMNMX R23, RZ, R23, !PT ;  /* 0x00000017ff177209 */ /* 0x000fe40007800000 */
[----:B------:R-:W-:Y:S02]  /*1830*/  FMNMX R11, RZ, R14, !PT ;  /* 0x0000000eff0b7209 */ /* 0x000fe40007800000 */
[----:B------:R-:W-:Y:S02]  /*1840*/  FMNMX R13, RZ, R13, !PT ;  /* 0x0000000dff0d7209 */ /* 0x000fe40007800000 */
[----:B------:R-:W-:Y:S02]  /*1850*/  FMNMX R3, RZ, R3, !PT ;  /* 0x00000003ff037209 */ /* 0x000fe40007800000 */
[----:B0-----:R-:W-:-:S02]  /*1860*/  FMNMX R5, RZ, R0, !PT ;  /* 0x00000000ff057209 */ /* 0x001fc40007800000 */
[----:B------:R-:W-:Y:S02]  /*1870*/  FMNMX R9, RZ, R9, !PT ;  /* 0x00000009ff097209 */ /* 0x000fe40007800000 */
[----:B------:R-:W-:Y:S01]  /*1880*/  FMNMX R17, RZ, R17, !PT ;  /* 0x00000011ff117209 */ /* 0x000fe20007800000 */
[----:B------:R-:W-:Y:S04]  /*1890*/  STG.E desc[UR6][R18.64], R27 ;  /* 0x0000001b12007986 */ /* 0x000fe8000c101906 */
[----:B------:R-:W-:Y:S04]  /*18a0*/  STG.E desc[UR6][R18.64+0x188], R7 ;  /* 0x0001880712007986 */ /* 0x000fe8000c101906 */
[----:B------:R-:W-:Y:S04]  /*18b0*/  STG.E desc[UR6][R18.64+0x24c], R23 ;  /* 0x00024c1712007986 */ /* 0x000fe8000c101906 */
[----:B------:R-:W-:Y:S04]  /*18c0*/  STG.E desc[UR6][R18.64+0x310], R11 ;  /* 0x0003100b12007986 */ /* 0x000fe8000c101906 */
[----:B------:R-:W-:Y:S04]  /*18d0*/  STG.E desc[UR6][R18.64+0x3d4], R13 ;  /* 0x0003d40d12007986 */ /* 0x000fe8000c101906 */
[----:B------:R-:W-:Y:S04]  /*18e0*/  STG.E desc[UR6][R18.64+0x498], R3 ;  /* 0x0004980312007986 */ /* 0x000fe8000c101906 */
[----:B------:R-:W-:Y:S04]  /*18f0*/  STG.E desc[UR6][R18.64+0x55c], R5 ;  /* 0x00055c0512007986 */ /* 0x000fe8000c101906 */
[----:B------:R-:W-:Y:S04]  /*1900*/  STG.E desc[UR6][R18.64+0x620], R9 ;  /* 0x0006200912007986 */ /* 0x000fe8000c101906 */
[----:B------:R-:W-:Y:S01]  /*1910*/  STG.E desc[UR6][R18.64+0x6e4], R17 ;  /* 0x0006e41112007986 */ /* 0x000fe2000c101906 */
[----:B------:R-:W-:Y:S05]  /*1920*/  EXIT ;  /* 0x000000000000794d */ /* 0x000fea0003800000 */
.L_x_3:
[----:B------:R-:W-:-:S00]  /*1930*/  BRA `(.L_x_3) ;  /* 0xfffffffc00fc7947 */ /* 0x000fc0000383ffff */
[----:B------:R-:W-:-:S00]  /*1940*/  NOP ;  /* 0x0000000000007918 */ /* 0x000fc00000000000 */
        /* <DEDUP_REMOVED lines=11> */
.L_x_4:


//--------------------- .nv.shared.candidate1     --------------------------
	.section	.nv.shared.candidate1,"aw",@nobits
	.sectionflags	@""
	.align	4
.nv.shared.candidate1:
	.zero		23808


//--------------------- .nv.shared.reserved.0     --------------------------
	.section	.nv.shared.reserved.0,"aw",@nobits
	.weak		__nv_reservedSMEM_offset_0_alias
	.size		__nv_reservedSMEM_offset_0_alias, 0, 64
	.other		__nv_reservedSMEM_offset_0_alias,@"STO_CUDA_RESERVED_SHARED STV_DEFAULT"
__nv_reservedSMEM_offset_0_alias:
	.zero		0
	.zero		64


//--------------------- .nv.constant0.candidate1  --------------------------
	.section	.nv.constant0.candidate1,"a",@progbits
	.sectionflags	@""
	.align	4
.nv.constant0.candidate1:
	.zero		928


//--------------------- SYMBOLS --------------------------

	.type		.nv.reservedSmem.offset0,@object
	.size		.nv.reservedSmem.offset0,0x4
	.type		.nv.reservedSmem.cap,@object
	.size		.nv.reservedSmem.cap,0x4
